//
// Generated by NVIDIA NVVM Compiler
//
// Compiler Build ID: CL-36424714
// Cuda compilation tools, release 13.0, V13.0.88
// Based on NVVM 20.0.0
//

.version 9.0
.target sm_100
.address_size 64

	// .globl	_Z3addPiS_S_i
// _ZZ3addPiS_S_iE7sharedA has been demoted
// _ZZ3addPiS_S_iE7sharedB has been demoted

.visible .entry _Z3addPiS_S_i(
	.param .u64 .ptr .align 1 _Z3addPiS_S_i_param_0,
	.param .u64 .ptr .align 1 _Z3addPiS_S_i_param_1,
	.param .u64 .ptr .align 1 _Z3addPiS_S_i_param_2,
	.param .u32 _Z3addPiS_S_i_param_3
)
{
	.reg .pred 	%p<2>;
	.reg .b32 	%r<16>;
	.reg .b64 	%rd<11>;
	// demoted variable
	.shared .align 4 .b8 _ZZ3addPiS_S_iE7sharedA[128];
	// demoted variable
	.shared .align 4 .b8 _ZZ3addPiS_S_iE7sharedB[128];
	ld.param.u64 	%rd1, [_Z3addPiS_S_i_param_0];
	ld.param.u64 	%rd2, [_Z3addPiS_S_i_param_1];
	ld.param.u64 	%rd3, [_Z3addPiS_S_i_param_2];
	ld.param.u32 	%r3, [_Z3addPiS_S_i_param_3];
	mov.u32 	%r1, %tid.x;
	mov.u32 	%r4, %ctaid.x;
	mov.u32 	%r5, %ntid.x;
	mad.lo.s32 	%r2, %r4, %r5, %r1;
	setp.ge.s32 	%p1, %r2, %r3;
	@%p1 bra 	$L__BB0_2;
	cvta.to.global.u64 	%rd4, %rd1;
	cvta.to.global.u64 	%rd5, %rd2;
	cvta.to.global.u64 	%rd6, %rd3;
	mul.wide.s32 	%rd7, %r2, 4;
	add.s64 	%rd8, %rd4, %rd7;
	ld.global.u32 	%r6, [%rd8];
	shl.b32 	%r7, %r1, 2;
	mov.u32 	%r8, _ZZ3addPiS_S_iE7sharedA;
	add.s32 	%r9, %r8, %r7;
	st.shared.u32 	[%r9], %r6;
	add.s64 	%rd9, %rd5, %rd7;
	ld.global.u32 	%r10, [%rd9];
	mov.u32 	%r11, _ZZ3addPiS_S_iE7sharedB;
	add.s32 	%r12, %r11, %r7;
	st.shared.u32 	[%r12], %r10;
	bar.sync 	0;
	ld.shared.u32 	%r13, [%r9];
	ld.shared.u32 	%r14, [%r12];
	add.s32 	%r15, %r14, %r13;
	add.s64 	%rd10, %rd6, %rd7;
	st.global.u32 	[%rd10], %r15;
$L__BB0_2:
	ret;

}


// ===== COMPILED SASS (sm_100) =====

	.target	sm_100

	.elftype	@"ET_EXEC"


//--------------------- .note.nv.tkinfo           --------------------------
	.section	.note.nv.tkinfo,"",@"SHT_NOTE"
	.sectionflags	@"SHF_NOTE_NV_TKINFO"
	.tkinfo
        /*0018*/ 	.word	0x00000002
        /*0030*/ 	.string	""
        /*0030*/ 	.string	"ptxas"
        /*0030*/ 	.string	"Cuda compilation tools, release 13.0, V13.0.88"
        /*0030*/ 	.string	"Build cuda_13.0.r13.0/compiler.36424714_0"
        /*0030*/ 	.string	"-arch sm_100 -m 64 "



//--------------------- .note.nv.cuinfo           --------------------------
	.section	.note.nv.cuinfo,"",@"SHT_NOTE"
	.sectionflags	@"SHF_NOTE_NV_CUINFO"
        /*0018*/ 	.short	0x0002
        /*001a*/ 	.short	0x0064
        /*001c*/ 	.short	0x0082
	.zero		2


//--------------------- .nv.info                  --------------------------
	.section	.nv.info,"",@"SHT_CUDA_INFO"
	.align	4


	//----- nvinfo : EIATTR_REGCOUNT
	.align		4
        /*0000*/ 	.byte	0x04, 0x2f
        /*0002*/ 	.short	(.L_1 - .L_0)
	.align		4
.L_0:
        /*0004*/ 	.word	index@(_Z3addPiS_S_i)
        /*0008*/ 	.word	0x0000000e


	//----- nvinfo : EIATTR_FRAME_SIZE
	.align		4
.L_1:
        /*000c*/ 	.byte	0x04, 0x11
        /*000e*/ 	.short	(.L_3 - .L_2)
	.align		4
.L_2:
        /*0010*/ 	.word	index@(_Z3addPiS_S_i)
        /*0014*/ 	.word	0x00000000


	//----- nvinfo : EIATTR_MIN_STACK_SIZE
	.align		4
.L_3:
        /*0018*/ 	.byte	0x04, 0x12
        /*001a*/ 	.short	(.L_5 - .L_4)
	.align		4
.L_4:
        /*001c*/ 	.word	index@(_Z3addPiS_S_i)
        /*0020*/ 	.word	0x00000000
.L_5:


//--------------------- .nv.compat                --------------------------
	.section	.nv.compat,"",@"SHT_CUDA_COMPAT_INFO"
	.align	4
        /*0000*/ 	.byte	0x02, 0x09, 0x00, 0x00, 0x02, 0x02, 0x01, 0x00, 0x02, 0x05, 0x05, 0x00, 0x03, 0x07, 0x01, 0x01
        /*0010*/ 	.byte	0x02, 0x03, 0x00, 0x00, 0x02, 0x06, 0x01, 0x00, 0x04, 0x0b, 0x08, 0x00, 0x09, 0x00, 0x00, 0x00
        /*0020*/ 	.byte	0x00, 0x00, 0x00, 0x00


//--------------------- .nv.info._Z3addPiS_S_i    --------------------------
	.section	.nv.info._Z3addPiS_S_i,"",@"SHT_CUDA_INFO"
	.sectionflags	@""
	.align	4


	//----- nvinfo : EIATTR_CUDA_API_VERSION
	.align		4
        /*0000*/ 	.byte	0x04, 0x37
        /*0002*/ 	.short	(.L_7 - .L_6)
.L_6:
        /*0004*/ 	.word	0x00000082


	//----- nvinfo : EIATTR_KPARAM_INFO
	.align		4
.L_7:
        /*0008*/ 	.byte	0x04, 0x17
        /*000a*/ 	.short	(.L_9 - .L_8)
.L_8:
        /*000c*/ 	.word	0x00000000
        /*0010*/ 	.short	0x0003
        /*0012*/ 	.short	0x0018
        /*0014*/ 	.byte	0x00, 0xf0, 0x11, 0x00


	//----- nvinfo : EIATTR_KPARAM_INFO
	.align		4
.L_9:
        /*0018*/ 	.byte	0x04, 0x17
        /*001a*/ 	.short	(.L_11 - .L_10)
.L_10:
        /*001c*/ 	.word	0x00000000
        /*0020*/ 	.short	0x0002
        /*0022*/ 	.short	0x0010
        /*0024*/ 	.byte	0x00, 0xf5, 0x21, 0x00


	//----- nvinfo : EIATTR_KPARAM_INFO
	.align		4
.L_11:
        /*0028*/ 	.byte	0x04, 0x17
        /*002a*/ 	.short	(.L_13 - .L_12)
.L_12:
        /*002c*/ 	.word	0x00000000
        /*0030*/ 	.short	0x0001
        /*0032*/ 	.short	0x0008
        /*0034*/ 	.byte	0x00, 0xf5, 0x21, 0x00


	//----- nvinfo : EIATTR_KPARAM_INFO
	.align		4
.L_13:
        /*0038*/ 	.byte	0x04, 0x17
        /*003a*/ 	.short	(.L_15 - .L_14)
.L_14:
        /*003c*/ 	.word	0x00000000
        /*0040*/ 	.short	0x0000
        /*0042*/ 	.short	0x0000
        /*0044*/ 	.byte	0x00, 0xf5, 0x21, 0x00


	//----- nvinfo : EIATTR_SPARSE_MMA_MASK
	.align		4
.L_15:
        /*0048*/ 	.byte	0x03, 0x50
        /*004a*/ 	.short	0x0000


	//----- nvinfo : EIATTR_MAXREG_COUNT
	.align		4
        /*004c*/ 	.byte	0x03, 0x1b
        /*004e*/ 	.short	0x00ff


	//----- nvinfo : EIATTR_NUM_BARRIERS
	.align		4
        /*0050*/ 	.byte	0x02, 0x4c
        /*0052*/ 	.byte	0x01
	.zero		1


	//----- nvinfo : EIATTR_MERCURY_ISA_VERSION
	.align		4
        /*0054*/ 	.byte	0x03, 0x5f
        /*0056*/ 	.short	0x0101


	//----- nvinfo : EIATTR_VRC_CTA_INIT_COUNT
	.align		4
        /*0058*/ 	.byte	0x02, 0x4a
	.zero		1
	.zero		1


	//----- nvinfo : EIATTR_EXIT_INSTR_OFFSETS
	.align		4
        /*005c*/ 	.byte	0x04, 0x1c
        /*005e*/ 	.short	(.L_17 - .L_16)


	//   ....[0]....
.L_16:
        /*0060*/ 	.word	0x00000070


	//   ....[1]....
        /*0064*/ 	.word	0x000001f0


	//----- nvinfo : EIATTR_CBANK_PARAM_SIZE
	.align		4
.L_17:
        /*0068*/ 	.byte	0x03, 0x19
        /*006a*/ 	.short	0x001c


	//----- nvinfo : EIATTR_PARAM_CBANK
	.align		4
        /*006c*/ 	.byte	0x04, 0x0a
        /*006e*/ 	.short	(.L_19 - .L_18)
	.align		4
.L_18:
        /*0070*/ 	.word	index@(.nv.constant0._Z3addPiS_S_i)
        /*0074*/ 	.short	0x0380
        /*0076*/ 	.short	0x001c


	//----- nvinfo : EIATTR_SW_WAR
	.align		4
.L_19:
        /*0078*/ 	.byte	0x04, 0x36
        /*007a*/ 	.short	(.L_21 - .L_20)
.L_20:
        /*007c*/ 	.word	0x00000008
.L_21:


//--------------------- .nv.callgraph             --------------------------
	.section	.nv.callgraph,"",@"SHT_CUDA_CALLGRAPH"
	.align	4
	.sectionentsize	8
	.align		4
        /*0000*/ 	.word	0x00000000
	.align		4
        /*0004*/ 	.word	0xffffffff
	.align		4
        /*0008*/ 	.word	0x00000000
	.align		4
        /*000c*/ 	.word	0xfffffffe
	.align		4
        /*0010*/ 	.word	0x00000000
	.align		4
        /*0014*/ 	.word	0xfffffffd
	.align		4
        /*0018*/ 	.word	0x00000000
	.align		4
        /*001c*/ 	.word	0xfffffffc


//--------------------- .text._Z3addPiS_S_i       --------------------------
	.section	.text._Z3addPiS_S_i,"ax",@progbits
	.align	128
        .global         _Z3addPiS_S_i
        .type           _Z3addPiS_S_i,@function
        .size           _Z3addPiS_S_i,(.L_x_1 - _Z3addPiS_S_i)
        .other          _Z3addPiS_S_i,@"STO_CUDA_ENTRY STV_DEFAULT"
_Z3addPiS_S_i:
.text._Z3addPiS_S_i:
[----:B------:R-:W-:Y:S01]  /*0000*/  LDC R1, c[0x0][0x37c] ;  /* 0x0000df00ff017b82 */ /* 0x000fe20000000800 */
[----:B------:R-:W0:Y:S07]  /*0010*/  S2R R11, SR_TID.X ;  /* 0x00000000000b7919 */ /* 0x000e2e0000002100 */
[----:B------:R-:W0:Y:S01]  /*0020*/  S2UR UR4, SR_CTAID.X ;  /* 0x00000000000479c3 */ /* 0x000e220000002500 */
[----:B------:R-:W1:Y:S07]  /*0030*/  LDCU UR5, c[0x0][0x398] ;  /* 0x00007300ff0577ac */ /* 0x000e6e0008000800 */
[----:B------:R-:W0:Y:S02]  /*0040*/  LDC R0, c[0x0][0x360] ;  /* 0x0000d800ff007b82 */ /* 0x000e240000000800 */
[----:B0-----:R-:W-:-:S05]  /*0050*/  IMAD R7, R0, UR4, R11 ;  /* 0x0000000400077c24 */ /* 0x001fca000f8e020b */
[----:B-1----:R-:W-:-:S13]  /*0060*/  ISETP.GE.AND P0, PT, R7, UR5, PT ;  /* 0x0000000507007c0c */ /* 0x002fda000bf06270 */
[----:B------:R-:W-:Y:S05]  /*0070*/  @P0 EXIT ;  /* 0x000000000000094d */ /* 0x000fea0003800000 */
[----:B------:R-:W0:Y:S01]  /*0080*/  LDC.64 R2, c[0x0][0x380] ;  /* 0x0000e000ff027b82 */ /* 0x000e220000000a00 */
[----:B------:R-:W1:Y:S07]  /*0090*/  LDCU.64 UR8, c[0x0][0x358] ;  /* 0x00006b00ff0877ac */ /* 0x000e6e0008000a00 */
[----:B------:R-:W2:Y:S01]  /*00a0*/  LDC.64 R4, c[0x0][0x388] ;  /* 0x0000e200ff047b82 */ /* 0x000ea20000000a00 */
[----:B0-----:R-:W-:-:S05]  /*00b0*/  IMAD.WIDE R2, R7, 0x4, R2 ;  /* 0x0000000407027825 */ /* 0x001fca00078e0202 */
[----:B-1----:R0:W3:Y:S01]  /*00c0*/  LDG.E R0, desc[UR8][R2.64] ;  /* 0x0000000802007981 */ /* 0x0020e2000c1e1900 */
[----:B--2---:R-:W-:-:S06]  /*00d0*/  IMAD.WIDE R4, R7, 0x4, R4 ;  /* 0x0000000407047825 */ /* 0x004fcc00078e0204 */
[----:B------:R-:W2:Y:S01]  /*00e0*/  LDG.E R4, desc[UR8][R4.64] ;  /* 0x0000000804047981 */ /* 0x000ea2000c1e1900 */
[----:B------:R-:W1:Y:S01]  /*00f0*/  S2UR UR6, SR_CgaCtaId ;  /* 0x00000000000679c3 */ /* 0x000e620000008800 */
[----:B------:R-:W-:Y:S02]  /*0100*/  UMOV UR4, 0x400 ;  /* 0x0000040000047882 */ /* 0x000fe40000000000 */
[----:B------:R-:W-:-:S05]  /*0110*/  UIADD3 UR5, UPT, UPT, UR4, 0x80, URZ ;  /* 0x0000008004057890 */ /* 0x000fca000fffe0ff */
[----:B0-----:R-:W0:Y:S01]  /*0120*/  LDC.64 R2, c[0x0][0x390] ;  /* 0x0000e400ff027b82 */ /* 0x001e220000000a00 */
[----:B-1----:R-:W-:Y:S02]  /*0130*/  ULEA UR4, UR6, UR4, 0x18 ;  /* 0x0000000406047291 */ /* 0x002fe4000f8ec0ff */
[----:B------:R-:W-:-:S04]  /*0140*/  ULEA UR5, UR6, UR5, 0x18 ;  /* 0x0000000506057291 */ /* 0x000fc8000f8ec0ff */
[C---:B------:R-:W-:Y:S02]  /*0150*/  LEA R9, R11.reuse, UR4, 0x2 ;  /* 0x000000040b097c11 */ /* 0x040fe4000f8e10ff */
[----:B------:R-:W-:Y:S01]  /*0160*/  LEA R11, R11, UR5, 0x2 ;  /* 0x000000050b0b7c11 */ /* 0x000fe2000f8e10ff */
[----:B0-----:R-:W-:Y:S02]  /*0170*/  IMAD.WIDE R2, R7, 0x4, R2 ;  /* 0x0000000407027825 */ /* 0x001fe400078e0202 */
[----:B---3--:R-:W-:Y:S04]  /*0180*/  STS [R9], R0 ;  /* 0x0000000009007388 */ /* 0x008fe80000000800 */
[----:B--2---:R-:W-:Y:S01]  /*0190*/  STS [R11], R4 ;  /* 0x000000040b007388 */ /* 0x004fe20000000800 */
[----:B------:R-:W-:Y:S06]  /*01a0*/  BAR.SYNC.DEFER_BLOCKING 0x0 ;  /* 0x0000000000007b1d */ /* 0x000fec0000010000 */
[----:B------:R-:W-:Y:S04]  /*01b0*/  LDS R5, [R9] ;  /* 0x0000000009057984 */ /* 0x000fe80000000800 */
[----:B------:R-:W0:Y:S02]  /*01c0*/  LDS R6, [R11] ;  /* 0x000000000b067984 */ /* 0x000e240000000800 */
[----:B0-----:R-:W-:-:S05]  /*01d0*/  IADD3 R5, PT, PT, R5, R6, RZ ;  /* 0x0000000605057210 */ /* 0x001fca0007ffe0ff */
[----:B------:R-:W-:Y:S01]  /*01e0*/  STG.E desc[UR8][R2.64], R5 ;  /* 0x0000000502007986 */ /* 0x000fe2000c101908 */
[----:B------:R-:W-:Y:S05]  /*01f0*/  EXIT ;  /* 0x000000000000794d */ /* 0x000fea0003800000 */
.L_x_0:
[----:B------:R-:W-:-:S00]  /*0200*/  BRA `(.L_x_0) ;  /* 0xfffffffc00fc7947 */ /* 0x000fc0000383ffff */
[----:B------:R-:W-:-:S00]  /*0210*/  NOP ;  /* 0x0000000000007918 */ /* 0x000fc00000000000 */
        /* <DEDUP_REMOVED lines=14> */
.L_x_1:


//--------------------- .nv.shared._Z3addPiS_S_i  --------------------------
	.section	.nv.shared._Z3addPiS_S_i,"aw",@nobits
	.sectionflags	@""
	.align	4
.nv.shared._Z3addPiS_S_i:
	.zero		1280


//--------------------- .nv.shared.reserved.0     --------------------------
	.section	.nv.shared.reserved.0,"aw",@nobits
	.weak		__nv_reservedSMEM_offset_0_alias
	.size		__nv_reservedSMEM_offset_0_alias, 0, 64
	.other		__nv_reservedSMEM_offset_0_alias,@"STO_CUDA_RESERVED_SHARED STV_DEFAULT"
__nv_reservedSMEM_offset_0_alias:
	.zero		0
	.zero		64


//--------------------- .nv.constant0._Z3addPiS_S_i --------------------------
	.section	.nv.constant0._Z3addPiS_S_i,"a",@progbits
	.sectionflags	@""
	.align	4
.nv.constant0._Z3addPiS_S_i:
	.zero		924


//--------------------- SYMBOLS --------------------------

	.type		.nv.reservedSmem.offset0,@object
	.size		.nv.reservedSmem.offset0,0x4
	.type		.nv.reservedSmem.cap,@object
	.size		.nv.reservedSmem.cap,0x4
